//
// Generated by NVIDIA NVVM Compiler
//
// Compiler Build ID: CL-36424714
// Cuda compilation tools, release 13.0, V13.0.88
// Based on NVVM 20.0.0
//

.version 9.0
.target sm_100
.address_size 64

	// .globl	_Z8kernel_1dddPd

.visible .entry _Z8kernel_1dddPd(
	.param .f64 _Z8kernel_1dddPd_param_0,
	.param .f64 _Z8kernel_1dddPd_param_1,
	.param .f64 _Z8kernel_1dddPd_param_2,
	.param .u64 .ptr .align 1 _Z8kernel_1dddPd_param_3
)
{
	.reg .b64 	%rd<3>;
	.reg .b64 	%fd<7>;

	ld.param.f64 	%fd1, [_Z8kernel_1dddPd_param_0];
	ld.param.f64 	%fd2, [_Z8kernel_1dddPd_param_1];
	ld.param.f64 	%fd3, [_Z8kernel_1dddPd_param_2];
	ld.param.u64 	%rd1, [_Z8kernel_1dddPd_param_3];
	cvta.to.global.u64 	%rd2, %rd1;
	mul.f64 	%fd4, %fd1, 0dBFE0000000000000;
	fma.rn.f64 	%fd5, %fd4, %fd3, %fd2;
	mul.f64 	%fd6, %fd5, 0d3FD9999999999998;
	st.global.f64 	[%rd2], %fd6;
	ret;

}


// ===== COMPILED SASS (sm_100) =====

	.target	sm_100

	.elftype	@"ET_EXEC"


//--------------------- .note.nv.tkinfo           --------------------------
	.section	.note.nv.tkinfo,"",@"SHT_NOTE"
	.sectionflags	@"SHF_NOTE_NV_TKINFO"
	.tkinfo
        /*0018*/ 	.word	0x00000002
        /*0030*/ 	.string	""
        /*0030*/ 	.string	"ptxas"
        /*0030*/ 	.string	"Cuda compilation tools, release 13.0, V13.0.88"
        /*0030*/ 	.string	"Build cuda_13.0.r13.0/compiler.36424714_0"
        /*0030*/ 	.string	"-arch sm_100 -m 64 "



//--------------------- .note.nv.cuinfo           --------------------------
	.section	.note.nv.cuinfo,"",@"SHT_NOTE"
	.sectionflags	@"SHF_NOTE_NV_CUINFO"
        /*0018*/ 	.short	0x0002
        /*001a*/ 	.short	0x0064
        /*001c*/ 	.short	0x0082
	.zero		2


//--------------------- .nv.info                  --------------------------
	.section	.nv.info,"",@"SHT_CUDA_INFO"
	.align	4


	//----- nvinfo : EIATTR_REGCOUNT
	.align		4
        /*0000*/ 	.byte	0x04, 0x2f
        /*0002*/ 	.short	(.L_1 - .L_0)
	.align		4
.L_0:
        /*0004*/ 	.word	index@(_Z8kernel_1dddPd)
        /*0008*/ 	.word	0x0000000a


	//----- nvinfo : EIATTR_FRAME_SIZE
	.align		4
.L_1:
        /*000c*/ 	.byte	0x04, 0x11
        /*000e*/ 	.short	(.L_3 - .L_2)
	.align		4
.L_2:
        /*0010*/ 	.word	index@(_Z8kernel_1dddPd)
        /*0014*/ 	.word	0x00000000


	//----- nvinfo : EIATTR_MIN_STACK_SIZE
	.align		4
.L_3:
        /*0018*/ 	.byte	0x04, 0x12
        /*001a*/ 	.short	(.L_5 - .L_4)
	.align		4
.L_4:
        /*001c*/ 	.word	index@(_Z8kernel_1dddPd)
        /*0020*/ 	.word	0x00000000
.L_5:


//--------------------- .nv.compat                --------------------------
	.section	.nv.compat,"",@"SHT_CUDA_COMPAT_INFO"
	.align	4
        /*0000*/ 	.byte	0x02, 0x09, 0x00, 0x00, 0x02, 0x02, 0x01, 0x00, 0x02, 0x05, 0x05, 0x00, 0x03, 0x07, 0x01, 0x01
        /*0010*/ 	.byte	0x02, 0x03, 0x00, 0x00, 0x02, 0x06, 0x01, 0x00, 0x04, 0x0b, 0x08, 0x00, 0x01, 0x00, 0x00, 0x00
        /*0020*/ 	.byte	0x00, 0x00, 0x00, 0x00


//--------------------- .nv.info._Z8kernel_1dddPd --------------------------
	.section	.nv.info._Z8kernel_1dddPd,"",@"SHT_CUDA_INFO"
	.sectionflags	@""
	.align	4


	//----- nvinfo : EIATTR_CUDA_API_VERSION
	.align		4
        /*0000*/ 	.byte	0x04, 0x37
        /*0002*/ 	.short	(.L_7 - .L_6)
.L_6:
        /*0004*/ 	.word	0x00000082


	//----- nvinfo : EIATTR_KPARAM_INFO
	.align		4
.L_7:
        /*0008*/ 	.byte	0x04, 0x17
        /*000a*/ 	.short	(.L_9 - .L_8)
.L_8:
        /*000c*/ 	.word	0x00000000
        /*0010*/ 	.short	0x0003
        /*0012*/ 	.short	0x0018
        /*0014*/ 	.byte	0x00, 0xf5, 0x21, 0x00


	//----- nvinfo : EIATTR_KPARAM_INFO
	.align		4
.L_9:
        /*0018*/ 	.byte	0x04, 0x17
        /*001a*/ 	.short	(.L_11 - .L_10)
.L_10:
        /*001c*/ 	.word	0x00000000
        /*0020*/ 	.short	0x0002
        /*0022*/ 	.short	0x0010
        /*0024*/ 	.byte	0x00, 0xf0, 0x21, 0x00


	//----- nvinfo : EIATTR_KPARAM_INFO
	.align		4
.L_11:
        /*0028*/ 	.byte	0x04, 0x17
        /*002a*/ 	.short	(.L_13 - .L_12)
.L_12:
        /*002c*/ 	.word	0x00000000
        /*0030*/ 	.short	0x0001
        /*0032*/ 	.short	0x0008
        /*0034*/ 	.byte	0x00, 0xf0, 0x21, 0x00


	//----- nvinfo : EIATTR_KPARAM_INFO
	.align		4
.L_13:
        /*0038*/ 	.byte	0x04, 0x17
        /*003a*/ 	.short	(.L_15 - .L_14)
.L_14:
        /*003c*/ 	.word	0x00000000
        /*0040*/ 	.short	0x0000
        /*0042*/ 	.short	0x0000
        /*0044*/ 	.byte	0x00, 0xf0, 0x21, 0x00


	//----- nvinfo : EIATTR_SPARSE_MMA_MASK
	.align		4
.L_15:
        /*0048*/ 	.byte	0x03, 0x50
        /*004a*/ 	.short	0x0000


	//----- nvinfo : EIATTR_MAXREG_COUNT
	.align		4
        /*004c*/ 	.byte	0x03, 0x1b
        /*004e*/ 	.short	0x00ff


	//----- nvinfo : EIATTR_MERCURY_ISA_VERSION
	.align		4
        /*0050*/ 	.byte	0x03, 0x5f
        /*0052*/ 	.short	0x0101


	//----- nvinfo : EIATTR_VRC_CTA_INIT_COUNT
	.align		4
        /*0054*/ 	.byte	0x02, 0x4a
	.zero		1
	.zero		1


	//----- nvinfo : EIATTR_EXIT_INSTR_OFFSETS
	.align		4
        /*0058*/ 	.byte	0x04, 0x1c
        /*005a*/ 	.short	(.L_17 - .L_16)


	//   ....[0]....
.L_16:
        /*005c*/ 	.word	0x000000c0


	//----- nvinfo : EIATTR_CBANK_PARAM_SIZE
	.align		4
.L_17:
        /*0060*/ 	.byte	0x03, 0x19
        /*0062*/ 	.short	0x0020


	//----- nvinfo : EIATTR_PARAM_CBANK
	.align		4
        /*0064*/ 	.byte	0x04, 0x0a
        /*0066*/ 	.short	(.L_19 - .L_18)
	.align		4
.L_18:
        /*0068*/ 	.word	index@(.nv.constant0._Z8kernel_1dddPd)
        /*006c*/ 	.short	0x0380
        /*006e*/ 	.short	0x0020


	//----- nvinfo : EIATTR_SW_WAR
	.align		4
.L_19:
        /*0070*/ 	.byte	0x04, 0x36
        /*0072*/ 	.short	(.L_21 - .L_20)
.L_20:
        /*0074*/ 	.word	0x00000008
.L_21:


//--------------------- .nv.callgraph             --------------------------
	.section	.nv.callgraph,"",@"SHT_CUDA_CALLGRAPH"
	.align	4
	.sectionentsize	8
	.align		4
        /*0000*/ 	.word	0x00000000
	.align		4
        /*0004*/ 	.word	0xffffffff
	.align		4
        /*0008*/ 	.word	0x00000000
	.align		4
        /*000c*/ 	.word	0xfffffffe
	.align		4
        /*0010*/ 	.word	0x00000000
	.align		4
        /*0014*/ 	.word	0xfffffffd
	.align		4
        /*0018*/ 	.word	0x00000000
	.align		4
        /*001c*/ 	.word	0xfffffffc


//--------------------- .text._Z8kernel_1dddPd    --------------------------
	.section	.text._Z8kernel_1dddPd,"ax",@progbits
	.align	128
        .global         _Z8kernel_1dddPd
        .type           _Z8kernel_1dddPd,@function
        .size           _Z8kernel_1dddPd,(.L_x_1 - _Z8kernel_1dddPd)
        .other          _Z8kernel_1dddPd,@"STO_CUDA_ENTRY STV_DEFAULT"
_Z8kernel_1dddPd:
.text._Z8kernel_1dddPd:
[----:B------:R-:W-:Y:S08]  /*0000*/  LDC R1, c[0x0][0x37c] ;  /* 0x0000df00ff017b82 */ /* 0x000ff00000000800 */
[----:B------:R-:W0:Y:S01]  /*0010*/  LDC.64 R2, c[0x0][0x380] ;  /* 0x0000e000ff027b82 */ /* 0x000e220000000a00 */
[----:B------:R-:W1:Y:S01]  /*0020*/  LDCU.64 UR6, c[0x0][0x390] ;  /* 0x00007200ff0677ac */ /* 0x000e620008000a00 */
[----:B------:R-:W2:Y:S06]  /*0030*/  LDCU.64 UR4, c[0x0][0x358] ;  /* 0x00006b00ff0477ac */ /* 0x000eac0008000a00 */
[----:B------:R-:W1:Y:S08]  /*0040*/  LDC.64 R6, c[0x0][0x388] ;  /* 0x0000e200ff067b82 */ /* 0x000e700000000a00 */
[----:B------:R-:W2:Y:S01]  /*0050*/  LDC.64 R4, c[0x0][0x398] ;  /* 0x0000e600ff047b82 */ /* 0x000ea20000000a00 */
[----:B0-----:R-:W-:-:S08]  /*0060*/  DMUL R2, R2, -0.5 ;  /* 0xbfe0000002027828 */ /* 0x001fd00000000000 */
[----:B-1----:R-:W-:Y:S01]  /*0070*/  DFMA R2, R2, UR6, R6 ;  /* 0x0000000602027c2b */ /* 0x002fe20008000006 */
[----:B------:R-:W-:Y:S01]  /*0080*/  UMOV UR6, 0x99999998 ;  /* 0x9999999800067882 */ /* 0x000fe20000000000 */
[----:B------:R-:W-:-:S06]  /*0090*/  UMOV UR7, 0x3fd99999 ;  /* 0x3fd9999900077882 */ /* 0x000fcc0000000000 */
[----:B------:R-:W-:-:S07]  /*00a0*/  DMUL R2, R2, UR6 ;  /* 0x0000000602027c28 */ /* 0x000fce0008000000 */
[----:B--2---:R-:W-:Y:S01]  /*00b0*/  STG.E.64 desc[UR4][R4.64], R2 ;  /* 0x0000000204007986 */ /* 0x004fe2000c101b04 */
[----:B------:R-:W-:Y:S05]  /*00c0*/  EXIT ;  /* 0x000000000000794d */ /* 0x000fea0003800000 */
.L_x_0:
[----:B------:R-:W-:-:S00]  /*00d0*/  BRA `(.L_x_0) ;  /* 0xfffffffc00fc7947 */ /* 0x000fc0000383ffff */
[----:B------:R-:W-:-:S00]  /*00e0*/  NOP ;  /* 0x0000000000007918 */ /* 0x000fc00000000000 */
        /* <DEDUP_REMOVED lines=9> */
.L_x_1:


//--------------------- .nv.shared.reserved.0     --------------------------
	.section	.nv.shared.reserved.0,"aw",@nobits
	.weak		__nv_reservedSMEM_offset_0_alias
	.size		__nv_reservedSMEM_offset_0_alias, 0, 64
	.other		__nv_reservedSMEM_offset_0_alias,@"STO_CUDA_RESERVED_SHARED STV_DEFAULT"
__nv_reservedSMEM_offset_0_alias:
	.zero		0
	.zero		64


//--------------------- .nv.constant0._Z8kernel_1dddPd --------------------------
	.section	.nv.constant0._Z8kernel_1dddPd,"a",@progbits
	.sectionflags	@""
	.align	4
.nv.constant0._Z8kernel_1dddPd:
	.zero		928


//--------------------- SYMBOLS --------------------------

	.type		.nv.reservedSmem.offset0,@object
	.size		.nv.reservedSmem.offset0,0x4
